//
// Generated by NVIDIA NVVM Compiler
//
// Compiler Build ID: CL-36424714
// Cuda compilation tools, release 13.0, V13.0.88
// Based on NVVM 20.0.0
//

.version 9.0
.target sm_100
.address_size 64

	// .globl	_Z7kernelAPii

.visible .entry _Z7kernelAPii(
	.param .u64 .ptr .align 1 _Z7kernelAPii_param_0,
	.param .u32 _Z7kernelAPii_param_1
)
{
	.reg .pred 	%p<2>;
	.reg .b32 	%r<6>;
	.reg .b64 	%rd<5>;

	ld.param.u64 	%rd1, [_Z7kernelAPii_param_0];
	ld.param.u32 	%r2, [_Z7kernelAPii_param_1];
	mov.u32 	%r3, %ctaid.x;
	mov.u32 	%r4, %ntid.x;
	mov.u32 	%r5, %tid.x;
	mad.lo.s32 	%r1, %r3, %r4, %r5;
	setp.ge.s32 	%p1, %r1, %r2;
	@%p1 bra 	$L__BB0_2;
	cvta.to.global.u64 	%rd2, %rd1;
	mul.wide.s32 	%rd3, %r1, 4;
	add.s64 	%rd4, %rd2, %rd3;
	st.global.u32 	[%rd4], %r1;
$L__BB0_2:
	ret;

}
	// .globl	_Z7kernelBPKiPii
.visible .entry _Z7kernelBPKiPii(
	.param .u64 .ptr .align 1 _Z7kernelBPKiPii_param_0,
	.param .u64 .ptr .align 1 _Z7kernelBPKiPii_param_1,
	.param .u32 _Z7kernelBPKiPii_param_2
)
{
	.reg .pred 	%p<2>;
	.reg .b32 	%r<8>;
	.reg .b64 	%rd<8>;

	ld.param.u64 	%rd1, [_Z7kernelBPKiPii_param_0];
	ld.param.u64 	%rd2, [_Z7kernelBPKiPii_param_1];
	ld.param.u32 	%r2, [_Z7kernelBPKiPii_param_2];
	mov.u32 	%r3, %ctaid.x;
	mov.u32 	%r4, %ntid.x;
	mov.u32 	%r5, %tid.x;
	mad.lo.s32 	%r1, %r3, %r4, %r5;
	setp.ge.s32 	%p1, %r1, %r2;
	@%p1 bra 	$L__BB1_2;
	cvta.to.global.u64 	%rd3, %rd1;
	cvta.to.global.u64 	%rd4, %rd2;
	mul.wide.s32 	%rd5, %r1, 4;
	add.s64 	%rd6, %rd3, %rd5;
	ld.global.u32 	%r6, [%rd6];
	shl.b32 	%r7, %r6, 1;
	add.s64 	%rd7, %rd4, %rd5;
	st.global.u32 	[%rd7], %r7;
$L__BB1_2:
	ret;

}


// ===== COMPILED SASS (sm_100) =====

	.target	sm_100

	.elftype	@"ET_EXEC"


//--------------------- .note.nv.tkinfo           --------------------------
	.section	.note.nv.tkinfo,"",@"SHT_NOTE"
	.sectionflags	@"SHF_NOTE_NV_TKINFO"
	.tkinfo
        /*0018*/ 	.word	0x00000002
        /*0030*/ 	.string	""
        /*0030*/ 	.string	"ptxas"
        /*0030*/ 	.string	"Cuda compilation tools, release 13.0, V13.0.88"
        /*0030*/ 	.string	"Build cuda_13.0.r13.0/compiler.36424714_0"
        /*0030*/ 	.string	"-arch sm_100 -m 64 "



//--------------------- .note.nv.cuinfo           --------------------------
	.section	.note.nv.cuinfo,"",@"SHT_NOTE"
	.sectionflags	@"SHF_NOTE_NV_CUINFO"
        /*0018*/ 	.short	0x0002
        /*001a*/ 	.short	0x0064
        /*001c*/ 	.short	0x0082
	.zero		2


//--------------------- .nv.info                  --------------------------
	.section	.nv.info,"",@"SHT_CUDA_INFO"
	.align	4


	//----- nvinfo : EIATTR_REGCOUNT
	.align		4
        /*0000*/ 	.byte	0x04, 0x2f
        /*0002*/ 	.short	(.L_1 - .L_0)
	.align		4
.L_0:
        /*0004*/ 	.word	index@(_Z7kernelAPii)
        /*0008*/ 	.word	0x00000008


	//----- nvinfo : EIATTR_FRAME_SIZE
	.align		4
.L_1:
        /*000c*/ 	.byte	0x04, 0x11
        /*000e*/ 	.short	(.L_3 - .L_2)
	.align		4
.L_2:
        /*0010*/ 	.word	index@(_Z7kernelAPii)
        /*0014*/ 	.word	0x00000000


	//----- nvinfo : EIATTR_REGCOUNT
	.align		4
.L_3:
        /*0018*/ 	.byte	0x04, 0x2f
        /*001a*/ 	.short	(.L_5 - .L_4)
	.align		4
.L_4:
        /*001c*/ 	.word	index@(_Z7kernelBPKiPii)
        /*0020*/ 	.word	0x0000000a


	//----- nvinfo : EIATTR_FRAME_SIZE
	.align		4
.L_5:
        /*0024*/ 	.byte	0x04, 0x11
        /*0026*/ 	.short	(.L_7 - .L_6)
	.align		4
.L_6:
        /*0028*/ 	.word	index@(_Z7kernelBPKiPii)
        /*002c*/ 	.word	0x00000000


	//----- nvinfo : EIATTR_MIN_STACK_SIZE
	.align		4
.L_7:
        /*0030*/ 	.byte	0x04, 0x12
        /*0032*/ 	.short	(.L_9 - .L_8)
	.align		4
.L_8:
        /*0034*/ 	.word	index@(_Z7kernelBPKiPii)
        /*0038*/ 	.word	0x00000000


	//----- nvinfo : EIATTR_MIN_STACK_SIZE
	.align		4
.L_9:
        /*003c*/ 	.byte	0x04, 0x12
        /*003e*/ 	.short	(.L_11 - .L_10)
	.align		4
.L_10:
        /*0040*/ 	.word	index@(_Z7kernelAPii)
        /*0044*/ 	.word	0x00000000
.L_11:


//--------------------- .nv.compat                --------------------------
	.section	.nv.compat,"",@"SHT_CUDA_COMPAT_INFO"
	.align	4
        /*0000*/ 	.byte	0x02, 0x09, 0x00, 0x00, 0x02, 0x02, 0x01, 0x00, 0x02, 0x05, 0x05, 0x00, 0x03, 0x07, 0x01, 0x01
        /*0010*/ 	.byte	0x02, 0x03, 0x00, 0x00, 0x02, 0x06, 0x01, 0x00, 0x04, 0x0b, 0x08, 0x00, 0x09, 0x00, 0x00, 0x00
        /*0020*/ 	.byte	0x00, 0x00, 0x00, 0x00


//--------------------- .nv.info._Z7kernelBPKiPii --------------------------
	.section	.nv.info._Z7kernelBPKiPii,"",@"SHT_CUDA_INFO"
	.sectionflags	@""
	.align	4


	//----- nvinfo : EIATTR_CUDA_API_VERSION
	.align		4
        /*0000*/ 	.byte	0x04, 0x37
        /*0002*/ 	.short	(.L_13 - .L_12)
.L_12:
        /*0004*/ 	.word	0x00000082


	//----- nvinfo : EIATTR_KPARAM_INFO
	.align		4
.L_13:
        /*0008*/ 	.byte	0x04, 0x17
        /*000a*/ 	.short	(.L_15 - .L_14)
.L_14:
        /*000c*/ 	.word	0x00000000
        /*0010*/ 	.short	0x0002
        /*0012*/ 	.short	0x0010
        /*0014*/ 	.byte	0x00, 0xf0, 0x11, 0x00


	//----- nvinfo : EIATTR_KPARAM_INFO
	.align		4
.L_15:
        /*0018*/ 	.byte	0x04, 0x17
        /*001a*/ 	.short	(.L_17 - .L_16)
.L_16:
        /*001c*/ 	.word	0x00000000
        /*0020*/ 	.short	0x0001
        /*0022*/ 	.short	0x0008
        /*0024*/ 	.byte	0x00, 0xf5, 0x21, 0x00


	//----- nvinfo : EIATTR_KPARAM_INFO
	.align		4
.L_17:
        /*0028*/ 	.byte	0x04, 0x17
        /*002a*/ 	.short	(.L_19 - .L_18)
.L_18:
        /*002c*/ 	.word	0x00000000
        /*0030*/ 	.short	0x0000
        /*0032*/ 	.short	0x0000
        /*0034*/ 	.byte	0x00, 0xf5, 0x21, 0x00


	//----- nvinfo : EIATTR_SPARSE_MMA_MASK
	.align		4
.L_19:
        /*0038*/ 	.byte	0x03, 0x50
        /*003a*/ 	.short	0x0000


	//----- nvinfo : EIATTR_MAXREG_COUNT
	.align		4
        /*003c*/ 	.byte	0x03, 0x1b
        /*003e*/ 	.short	0x00ff


	//----- nvinfo : EIATTR_MERCURY_ISA_VERSION
	.align		4
        /*0040*/ 	.byte	0x03, 0x5f
        /*0042*/ 	.short	0x0101


	//----- nvinfo : EIATTR_VRC_CTA_INIT_COUNT
	.align		4
        /*0044*/ 	.byte	0x02, 0x4a
	.zero		1
	.zero		1


	//----- nvinfo : EIATTR_EXIT_INSTR_OFFSETS
	.align		4
        /*0048*/ 	.byte	0x04, 0x1c
        /*004a*/ 	.short	(.L_21 - .L_20)


	//   ....[0]....
.L_20:
        /*004c*/ 	.word	0x00000070


	//   ....[1]....
        /*0050*/ 	.word	0x00000100


	//----- nvinfo : EIATTR_CBANK_PARAM_SIZE
	.align		4
.L_21:
        /*0054*/ 	.byte	0x03, 0x19
        /*0056*/ 	.short	0x0014


	//----- nvinfo : EIATTR_PARAM_CBANK
	.align		4
        /*0058*/ 	.byte	0x04, 0x0a
        /*005a*/ 	.short	(.L_23 - .L_22)
	.align		4
.L_22:
        /*005c*/ 	.word	index@(.nv.constant0._Z7kernelBPKiPii)
        /*0060*/ 	.short	0x0380
        /*0062*/ 	.short	0x0014


	//----- nvinfo : EIATTR_SW_WAR
	.align		4
.L_23:
        /*0064*/ 	.byte	0x04, 0x36
        /*0066*/ 	.short	(.L_25 - .L_24)
.L_24:
        /*0068*/ 	.word	0x00000008
.L_25:


//--------------------- .nv.info._Z7kernelAPii    --------------------------
	.section	.nv.info._Z7kernelAPii,"",@"SHT_CUDA_INFO"
	.sectionflags	@""
	.align	4


	//----- nvinfo : EIATTR_CUDA_API_VERSION
	.align		4
        /*0000*/ 	.byte	0x04, 0x37
        /*0002*/ 	.short	(.L_27 - .L_26)
.L_26:
        /*0004*/ 	.word	0x00000082


	//----- nvinfo : EIATTR_KPARAM_INFO
	.align		4
.L_27:
        /*0008*/ 	.byte	0x04, 0x17
        /*000a*/ 	.short	(.L_29 - .L_28)
.L_28:
        /*000c*/ 	.word	0x00000000
        /*0010*/ 	.short	0x0001
        /*0012*/ 	.short	0x0008
        /*0014*/ 	.byte	0x00, 0xf0, 0x11, 0x00


	//----- nvinfo : EIATTR_KPARAM_INFO
	.align		4
.L_29:
        /*0018*/ 	.byte	0x04, 0x17
        /*001a*/ 	.short	(.L_31 - .L_30)
.L_30:
        /*001c*/ 	.word	0x00000000
        /*0020*/ 	.short	0x0000
        /*0022*/ 	.short	0x0000
        /*0024*/ 	.byte	0x00, 0xf5, 0x21, 0x00


	//----- nvinfo : EIATTR_SPARSE_MMA_MASK
	.align		4
.L_31:
        /*0028*/ 	.byte	0x03, 0x50
        /*002a*/ 	.short	0x0000


	//----- nvinfo : EIATTR_MAXREG_COUNT
	.align		4
        /*002c*/ 	.byte	0x03, 0x1b
        /*002e*/ 	.short	0x00ff


	//----- nvinfo : EIATTR_MERCURY_ISA_VERSION
	.align		4
        /*0030*/ 	.byte	0x03, 0x5f
        /*0032*/ 	.short	0x0101


	//----- nvinfo : EIATTR_VRC_CTA_INIT_COUNT
	.align		4
        /*0034*/ 	.byte	0x02, 0x4a
	.zero		1
	.zero		1


	//----- nvinfo : EIATTR_EXIT_INSTR_OFFSETS
	.align		4
        /*0038*/ 	.byte	0x04, 0x1c
        /*003a*/ 	.short	(.L_33 - .L_32)


	//   ....[0]....
.L_32:
        /*003c*/ 	.word	0x00000070


	//   ....[1]....
        /*0040*/ 	.word	0x000000c0


	//----- nvinfo : EIATTR_CBANK_PARAM_SIZE
	.align		4
.L_33:
        /*0044*/ 	.byte	0x03, 0x19
        /*0046*/ 	.short	0x000c


	//----- nvinfo : EIATTR_PARAM_CBANK
	.align		4
        /*0048*/ 	.byte	0x04, 0x0a
        /*004a*/ 	.short	(.L_35 - .L_34)
	.align		4
.L_34:
        /*004c*/ 	.word	index@(.nv.constant0._Z7kernelAPii)
        /*0050*/ 	.short	0x0380
        /*0052*/ 	.short	0x000c


	//----- nvinfo : EIATTR_SW_WAR
	.align		4
.L_35:
        /*0054*/ 	.byte	0x04, 0x36
        /*0056*/ 	.short	(.L_37 - .L_36)
.L_36:
        /*0058*/ 	.word	0x00000008
.L_37:


//--------------------- .nv.callgraph             --------------------------
	.section	.nv.callgraph,"",@"SHT_CUDA_CALLGRAPH"
	.align	4
	.sectionentsize	8
	.align		4
        /*0000*/ 	.word	0x00000000
	.align		4
        /*0004*/ 	.word	0xffffffff
	.align		4
        /*0008*/ 	.word	0x00000000
	.align		4
        /*000c*/ 	.word	0xfffffffe
	.align		4
        /*0010*/ 	.word	0x00000000
	.align		4
        /*0014*/ 	.word	0xfffffffd
	.align		4
        /*0018*/ 	.word	0x00000000
	.align		4
        /*001c*/ 	.word	0xfffffffc


//--------------------- .text._Z7kernelBPKiPii    --------------------------
	.section	.text._Z7kernelBPKiPii,"ax",@progbits
	.align	128
        .global         _Z7kernelBPKiPii
        .type           _Z7kernelBPKiPii,@function
        .size           _Z7kernelBPKiPii,(.L_x_2 - _Z7kernelBPKiPii)
        .other          _Z7kernelBPKiPii,@"STO_CUDA_ENTRY STV_DEFAULT"
_Z7kernelBPKiPii:
.text._Z7kernelBPKiPii:
[----:B------:R-:W-:Y:S01]  /*0000*/  LDC R1, c[0x0][0x37c] ;  /* 0x0000df00ff017b82 */ /* 0x000fe20000000800 */
[----:B------:R-:W0:Y:S07]  /*0010*/  S2R R0, SR_TID.X ;  /* 0x0000000000007919 */ /* 0x000e2e0000002100 */
[----:B------:R-:W0:Y:S01]  /*0020*/  S2UR UR4, SR_CTAID.X ;  /* 0x00000000000479c3 */ /* 0x000e220000002500 */
[----:B------:R-:W1:Y:S07]  /*0030*/  LDCU UR5, c[0x0][0x390] ;  /* 0x00007200ff0577ac */ /* 0x000e6e0008000800 */
[----:B------:R-:W0:Y:S02]  /*0040*/  LDC R7, c[0x0][0x360] ;  /* 0x0000d800ff077b82 */ /* 0x000e240000000800 */
[----:B0-----:R-:W-:-:S05]  /*0050*/  IMAD R7, R7, UR4, R0 ;  /* 0x0000000407077c24 */ /* 0x001fca000f8e0200 */
[----:B-1----:R-:W-:-:S13]  /*0060*/  ISETP.GE.AND P0, PT, R7, UR5, PT ;  /* 0x0000000507007c0c */ /* 0x002fda000bf06270 */
[----:B------:R-:W-:Y:S05]  /*0070*/  @P0 EXIT ;  /* 0x000000000000094d */ /* 0x000fea0003800000 */
[----:B------:R-:W0:Y:S01]  /*0080*/  LDC.64 R2, c[0x0][0x380] ;  /* 0x0000e000ff027b82 */ /* 0x000e220000000a00 */
[----:B------:R-:W1:Y:S07]  /*0090*/  LDCU.64 UR4, c[0x0][0x358] ;  /* 0x00006b00ff0477ac */ /* 0x000e6e0008000a00 */
[----:B------:R-:W2:Y:S01]  /*00a0*/  LDC.64 R4, c[0x0][0x388] ;  /* 0x0000e200ff047b82 */ /* 0x000ea20000000a00 */
[----:B0-----:R-:W-:-:S06]  /*00b0*/  IMAD.WIDE R2, R7, 0x4, R2 ;  /* 0x0000000407027825 */ /* 0x001fcc00078e0202 */
[----:B-1----:R-:W3:Y:S01]  /*00c0*/  LDG.E R2, desc[UR4][R2.64] ;  /* 0x0000000402027981 */ /* 0x002ee2000c1e1900 */
[----:B--2---:R-:W-:Y:S01]  /*00d0*/  IMAD.WIDE R4, R7, 0x4, R4 ;  /* 0x0000000407047825 */ /* 0x004fe200078e0204 */
[----:B---3--:R-:W-:-:S05]  /*00e0*/  SHF.L.U32 R7, R2, 0x1, RZ ;  /* 0x0000000102077819 */ /* 0x008fca00000006ff */
[----:B------:R-:W-:Y:S01]  /*00f0*/  STG.E desc[UR4][R4.64], R7 ;  /* 0x0000000704007986 */ /* 0x000fe2000c101904 */
[----:B------:R-:W-:Y:S05]  /*0100*/  EXIT ;  /* 0x000000000000794d */ /* 0x000fea0003800000 */
.L_x_0:
[----:B------:R-:W-:-:S00]  /*0110*/  BRA `(.L_x_0) ;  /* 0xfffffffc00fc7947 */ /* 0x000fc0000383ffff */
[----:B------:R-:W-:-:S00]  /*0120*/  NOP ;  /* 0x0000000000007918 */ /* 0x000fc00000000000 */
        /* <DEDUP_REMOVED lines=13> */
.L_x_2:


//--------------------- .text._Z7kernelAPii       --------------------------
	.section	.text._Z7kernelAPii,"ax",@progbits
	.align	128
        .global         _Z7kernelAPii
        .type           _Z7kernelAPii,@function
        .size           _Z7kernelAPii,(.L_x_3 - _Z7kernelAPii)
        .other          _Z7kernelAPii,@"STO_CUDA_ENTRY STV_DEFAULT"
_Z7kernelAPii:
.text._Z7kernelAPii:
        /* <DEDUP_REMOVED lines=9> */
[----:B------:R-:W1:Y:S01]  /*0090*/  LDCU.64 UR4, c[0x0][0x358] ;  /* 0x00006b00ff0477ac */ /* 0x000e620008000a00 */
[----:B0-----:R-:W-:-:S05]  /*00a0*/  IMAD.WIDE R2, R5, 0x4, R2 ;  /* 0x0000000405027825 */ /* 0x001fca00078e0202 */
[----:B-1----:R-:W-:Y:S01]  /*00b0*/  STG.E desc[UR4][R2.64], R5 ;  /* 0x0000000502007986 */ /* 0x002fe2000c101904 */
[----:B------:R-:W-:Y:S05]  /*00c0*/  EXIT ;  /* 0x000000000000794d */ /* 0x000fea0003800000 */
.L_x_1:
        /* <DEDUP_REMOVED lines=11> */
.L_x_3:


//--------------------- .nv.shared.reserved.0     --------------------------
	.section	.nv.shared.reserved.0,"aw",@nobits
	.weak		__nv_reservedSMEM_offset_0_alias
	.size		__nv_reservedSMEM_offset_0_alias, 0, 64
	.other		__nv_reservedSMEM_offset_0_alias,@"STO_CUDA_RESERVED_SHARED STV_DEFAULT"
__nv_reservedSMEM_offset_0_alias:
	.zero		0
	.zero		64


//--------------------- .nv.constant0._Z7kernelBPKiPii --------------------------
	.section	.nv.constant0._Z7kernelBPKiPii,"a",@progbits
	.sectionflags	@""
	.align	4
.nv.constant0._Z7kernelBPKiPii:
	.zero		916


//--------------------- .nv.constant0._Z7kernelAPii --------------------------
	.section	.nv.constant0._Z7kernelAPii,"a",@progbits
	.sectionflags	@""
	.align	4
.nv.constant0._Z7kernelAPii:
	.zero		908


//--------------------- SYMBOLS --------------------------

	.type		.nv.reservedSmem.offset0,@object
	.size		.nv.reservedSmem.offset0,0x4
